//
// Generated by NVIDIA NVVM Compiler
//
// Compiler Build ID: CL-36424714
// Cuda compilation tools, release 13.0, V13.0.88
// Based on NVVM 20.0.0
//

.version 9.0
.target sm_100
.address_size 64

	// .globl	pattern_kernel

.visible .entry pattern_kernel(
	.param .u64 .ptr .align 1 pattern_kernel_param_0,
	.param .u64 .ptr .align 1 pattern_kernel_param_1,
	.param .u64 .ptr .align 1 pattern_kernel_param_2,
	.param .u32 pattern_kernel_param_3,
	.param .u32 pattern_kernel_param_4
)
{
	.reg .pred 	%p<5>;
	.reg .b16 	%rs<3>;
	.reg .b32 	%r<14>;
	.reg .b64 	%rd<13>;

	ld.param.u64 	%rd3, [pattern_kernel_param_0];
	ld.param.u64 	%rd4, [pattern_kernel_param_1];
	ld.param.u64 	%rd5, [pattern_kernel_param_2];
	ld.param.u32 	%r5, [pattern_kernel_param_3];
	ld.param.u32 	%r6, [pattern_kernel_param_4];
	mov.u32 	%r7, %ctaid.x;
	mov.u32 	%r8, %ntid.x;
	mov.u32 	%r9, %tid.x;
	mad.lo.s32 	%r1, %r7, %r8, %r9;
	setp.ge.s32 	%p1, %r1, %r6;
	@%p1 bra 	$L__BB0_6;
	setp.lt.s32 	%p2, %r5, 1;
	@%p2 bra 	$L__BB0_5;
	mul.lo.s32 	%r2, %r5, %r1;
	cvta.to.global.u64 	%rd1, %rd4;
	cvta.to.global.u64 	%rd2, %rd3;
	mov.b32 	%r13, 0;
	bra.uni 	$L__BB0_4;
$L__BB0_3:
	add.s32 	%r13, %r13, 1;
	setp.eq.s32 	%p4, %r13, %r5;
	@%p4 bra 	$L__BB0_5;
$L__BB0_4:
	add.s32 	%r11, %r13, %r2;
	cvt.s64.s32 	%rd6, %r11;
	add.s64 	%rd7, %rd1, %rd6;
	ld.global.u8 	%rs1, [%rd7];
	cvt.u64.u32 	%rd8, %r13;
	add.s64 	%rd9, %rd2, %rd8;
	ld.global.u8 	%rs2, [%rd9];
	setp.eq.s16 	%p3, %rs1, %rs2;
	@%p3 bra 	$L__BB0_3;
	bra.uni 	$L__BB0_6;
$L__BB0_5:
	cvta.to.global.u64 	%rd10, %rd5;
	mul.wide.s32 	%rd11, %r1, 4;
	add.s64 	%rd12, %rd10, %rd11;
	mov.b32 	%r12, 1;
	st.global.u32 	[%rd12], %r12;
$L__BB0_6:
	ret;

}


// ===== COMPILED SASS (sm_100) =====

	.target	sm_100

	.elftype	@"ET_EXEC"


//--------------------- .note.nv.tkinfo           --------------------------
	.section	.note.nv.tkinfo,"",@"SHT_NOTE"
	.sectionflags	@"SHF_NOTE_NV_TKINFO"
	.tkinfo
        /*0018*/ 	.word	0x00000002
        /*0030*/ 	.string	""
        /*0030*/ 	.string	"ptxas"
        /*0030*/ 	.string	"Cuda compilation tools, release 13.0, V13.0.88"
        /*0030*/ 	.string	"Build cuda_13.0.r13.0/compiler.36424714_0"
        /*0030*/ 	.string	"-arch sm_100 -m 64 "



//--------------------- .note.nv.cuinfo           --------------------------
	.section	.note.nv.cuinfo,"",@"SHT_NOTE"
	.sectionflags	@"SHF_NOTE_NV_CUINFO"
        /*0018*/ 	.short	0x0002
        /*001a*/ 	.short	0x0064
        /*001c*/ 	.short	0x0082
	.zero		2


//--------------------- .nv.info                  --------------------------
	.section	.nv.info,"",@"SHT_CUDA_INFO"
	.align	4


	//----- nvinfo : EIATTR_REGCOUNT
	.align		4
        /*0000*/ 	.byte	0x04, 0x2f
        /*0002*/ 	.short	(.L_1 - .L_0)
	.align		4
.L_0:
        /*0004*/ 	.word	index@(pattern_kernel)
        /*0008*/ 	.word	0x0000000a


	//----- nvinfo : EIATTR_FRAME_SIZE
	.align		4
.L_1:
        /*000c*/ 	.byte	0x04, 0x11
        /*000e*/ 	.short	(.L_3 - .L_2)
	.align		4
.L_2:
        /*0010*/ 	.word	index@(pattern_kernel)
        /*0014*/ 	.word	0x00000000


	//----- nvinfo : EIATTR_MIN_STACK_SIZE
	.align		4
.L_3:
        /*0018*/ 	.byte	0x04, 0x12
        /*001a*/ 	.short	(.L_5 - .L_4)
	.align		4
.L_4:
        /*001c*/ 	.word	index@(pattern_kernel)
        /*0020*/ 	.word	0x00000000
.L_5:


//--------------------- .nv.compat                --------------------------
	.section	.nv.compat,"",@"SHT_CUDA_COMPAT_INFO"
	.align	4
        /*0000*/ 	.byte	0x02, 0x09, 0x00, 0x00, 0x02, 0x02, 0x01, 0x00, 0x02, 0x05, 0x05, 0x00, 0x03, 0x07, 0x01, 0x01
        /*0010*/ 	.byte	0x02, 0x03, 0x00, 0x00, 0x02, 0x06, 0x01, 0x00, 0x04, 0x0b, 0x08, 0x00, 0x09, 0x00, 0x00, 0x00
        /*0020*/ 	.byte	0x00, 0x00, 0x00, 0x00


//--------------------- .nv.info.pattern_kernel   --------------------------
	.section	.nv.info.pattern_kernel,"",@"SHT_CUDA_INFO"
	.sectionflags	@""
	.align	4


	//----- nvinfo : EIATTR_CUDA_API_VERSION
	.align		4
        /*0000*/ 	.byte	0x04, 0x37
        /*0002*/ 	.short	(.L_7 - .L_6)
.L_6:
        /*0004*/ 	.word	0x00000082


	//----- nvinfo : EIATTR_KPARAM_INFO
	.align		4
.L_7:
        /*0008*/ 	.byte	0x04, 0x17
        /*000a*/ 	.short	(.L_9 - .L_8)
.L_8:
        /*000c*/ 	.word	0x00000000
        /*0010*/ 	.short	0x0004
        /*0012*/ 	.short	0x001c
        /*0014*/ 	.byte	0x00, 0xf0, 0x11, 0x00


	//----- nvinfo : EIATTR_KPARAM_INFO
	.align		4
.L_9:
        /*0018*/ 	.byte	0x04, 0x17
        /*001a*/ 	.short	(.L_11 - .L_10)
.L_10:
        /*001c*/ 	.word	0x00000000
        /*0020*/ 	.short	0x0003
        /*0022*/ 	.short	0x0018
        /*0024*/ 	.byte	0x00, 0xf0, 0x11, 0x00


	//----- nvinfo : EIATTR_KPARAM_INFO
	.align		4
.L_11:
        /*0028*/ 	.byte	0x04, 0x17
        /*002a*/ 	.short	(.L_13 - .L_12)
.L_12:
        /*002c*/ 	.word	0x00000000
        /*0030*/ 	.short	0x0002
        /*0032*/ 	.short	0x0010
        /*0034*/ 	.byte	0x00, 0xf5, 0x21, 0x00


	//----- nvinfo : EIATTR_KPARAM_INFO
	.align		4
.L_13:
        /*0038*/ 	.byte	0x04, 0x17
        /*003a*/ 	.short	(.L_15 - .L_14)
.L_14:
        /*003c*/ 	.word	0x00000000
        /*0040*/ 	.short	0x0001
        /*0042*/ 	.short	0x0008
        /*0044*/ 	.byte	0x00, 0xf5, 0x21, 0x00


	//----- nvinfo : EIATTR_KPARAM_INFO
	.align		4
.L_15:
        /*0048*/ 	.byte	0x04, 0x17
        /*004a*/ 	.short	(.L_17 - .L_16)
.L_16:
        /*004c*/ 	.word	0x00000000
        /*0050*/ 	.short	0x0000
        /*0052*/ 	.short	0x0000
        /*0054*/ 	.byte	0x00, 0xf5, 0x21, 0x00


	//----- nvinfo : EIATTR_SPARSE_MMA_MASK
	.align		4
.L_17:
        /*0058*/ 	.byte	0x03, 0x50
        /*005a*/ 	.short	0x0000


	//----- nvinfo : EIATTR_MAXREG_COUNT
	.align		4
        /*005c*/ 	.byte	0x03, 0x1b
        /*005e*/ 	.short	0x00ff


	//----- nvinfo : EIATTR_MERCURY_ISA_VERSION
	.align		4
        /*0060*/ 	.byte	0x03, 0x5f
        /*0062*/ 	.short	0x0101


	//----- nvinfo : EIATTR_VRC_CTA_INIT_COUNT
	.align		4
        /*0064*/ 	.byte	0x02, 0x4a
	.zero		1
	.zero		1


	//----- nvinfo : EIATTR_EXIT_INSTR_OFFSETS
	.align		4
        /*0068*/ 	.byte	0x04, 0x1c
        /*006a*/ 	.short	(.L_19 - .L_18)


	//   ....[0]....
.L_18:
        /*006c*/ 	.word	0x00000070


	//   ....[1]....
        /*0070*/ 	.word	0x000001b0


	//   ....[2]....
        /*0074*/ 	.word	0x00000210


	//----- nvinfo : EIATTR_CBANK_PARAM_SIZE
	.align		4
.L_19:
        /*0078*/ 	.byte	0x03, 0x19
        /*007a*/ 	.short	0x0020


	//----- nvinfo : EIATTR_PARAM_CBANK
	.align		4
        /*007c*/ 	.byte	0x04, 0x0a
        /*007e*/ 	.short	(.L_21 - .L_20)
	.align		4
.L_20:
        /*0080*/ 	.word	index@(.nv.constant0.pattern_kernel)
        /*0084*/ 	.short	0x0380
        /*0086*/ 	.short	0x0020


	//----- nvinfo : EIATTR_SW_WAR
	.align		4
.L_21:
        /*0088*/ 	.byte	0x04, 0x36
        /*008a*/ 	.short	(.L_23 - .L_22)
.L_22:
        /*008c*/ 	.word	0x00000008
.L_23:


//--------------------- .nv.callgraph             --------------------------
	.section	.nv.callgraph,"",@"SHT_CUDA_CALLGRAPH"
	.align	4
	.sectionentsize	8
	.align		4
        /*0000*/ 	.word	0x00000000
	.align		4
        /*0004*/ 	.word	0xffffffff
	.align		4
        /*0008*/ 	.word	0x00000000
	.align		4
        /*000c*/ 	.word	0xfffffffe
	.align		4
        /*0010*/ 	.word	0x00000000
	.align		4
        /*0014*/ 	.word	0xfffffffd
	.align		4
        /*0018*/ 	.word	0x00000000
	.align		4
        /*001c*/ 	.word	0xfffffffc


//--------------------- .text.pattern_kernel      --------------------------
	.section	.text.pattern_kernel,"ax",@progbits
	.align	128
        .global         pattern_kernel
        .type           pattern_kernel,@function
        .size           pattern_kernel,(.L_x_3 - pattern_kernel)
        .other          pattern_kernel,@"STO_CUDA_ENTRY STV_DEFAULT"
pattern_kernel:
.text.pattern_kernel:
[----:B------:R-:W-:Y:S01]  /*0000*/  LDC R1, c[0x0][0x37c] ;  /* 0x0000df00ff017b82 */ /* 0x000fe20000000800 */
[----:B------:R-:W0:Y:S07]  /*0010*/  S2R R0, SR_TID.X ;  /* 0x0000000000007919 */ /* 0x000e2e0000002100 */
[----:B------:R-:W0:Y:S01]  /*0020*/  S2UR UR4, SR_CTAID.X ;  /* 0x00000000000479c3 */ /* 0x000e220000002500 */
[----:B------:R-:W1:Y:S07]  /*0030*/  LDCU UR5, c[0x0][0x39c] ;  /* 0x00007380ff0577ac */ /* 0x000e6e0008000800 */
[----:B------:R-:W0:Y:S02]  /*0040*/  LDC R7, c[0x0][0x360] ;  /* 0x0000d800ff077b82 */ /* 0x000e240000000800 */
[----:B0-----:R-:W-:-:S05]  /*0050*/  IMAD R7, R7, UR4, R0 ;  /* 0x0000000407077c24 */ /* 0x001fca000f8e0200 */
[----:B-1----:R-:W-:-:S13]  /*0060*/  ISETP.GE.AND P0, PT, R7, UR5, PT ;  /* 0x0000000507007c0c */ /* 0x002fda000bf06270 */
[----:B------:R-:W-:Y:S05]  /*0070*/  @P0 EXIT ;  /* 0x000000000000094d */ /* 0x000fea0003800000 */
[----:B------:R-:W0:Y:S01]  /*0080*/  LDCU UR4, c[0x0][0x398] ;  /* 0x00007300ff0477ac */ /* 0x000e220008000800 */
[----:B------:R-:W1:Y:S01]  /*0090*/  LDCU.64 UR6, c[0x0][0x358] ;  /* 0x00006b00ff0677ac */ /* 0x000e620008000a00 */
[----:B0-----:R-:W-:-:S09]  /*00a0*/  UISETP.GE.AND UP0, UPT, UR4, 0x1, UPT ;  /* 0x000000010400788c */ /* 0x001fd2000bf06270 */
[----:B-1----:R-:W-:Y:S05]  /*00b0*/  BRA.U !UP0, `(.L_x_0) ;  /* 0x0000000108447547 */ /* 0x002fea000b800000 */
[----:B------:R-:W0:Y:S01]  /*00c0*/  LDC R0, c[0x0][0x398] ;  /* 0x0000e600ff007b82 */ /* 0x000e220000000800 */
[----:B------:R-:W1:Y:S01]  /*00d0*/  LDCU.128 UR12, c[0x0][0x380] ;  /* 0x00007000ff0c77ac */ /* 0x000e620008000c00 */
[----:B------:R-:W-:-:S05]  /*00e0*/  UMOV UR4, URZ ;  /* 0x000000ff00047c82 */ /* 0x000fca0008000000 */
.L_x_1:
[----:B-1----:R-:W-:Y:S02]  /*00f0*/  UIADD3 UR5, UP0, UPT, UR4, UR12, URZ ;  /* 0x0000000c04057290 */ /* 0x002fe4000ff1e0ff */
[----:B0-----:R-:W-:Y:S02]  /*0100*/  IMAD R3, R7, R0, UR4 ;  /* 0x0000000407037e24 */ /* 0x001fe4000f8e0200 */
[----:B------:R-:W-:-:S03]  /*0110*/  UIADD3.X UR8, UPT, UPT, URZ, UR13, URZ, UP0, !UPT ;  /* 0x0000000dff087290 */ /* 0x000fc600087fe4ff */
[C---:B------:R-:W-:Y:S01]  /*0120*/  IADD3 R2, P0, PT, R3.reuse, UR14, RZ ;  /* 0x0000000e03027c10 */ /* 0x040fe2000ff1e0ff */
[----:B------:R-:W-:Y:S02]  /*0130*/  IMAD.U32 R4, RZ, RZ, UR5 ;  /* 0x00000005ff047e24 */ /* 0x000fe4000f8e00ff */
[----:B------:R-:W-:Y:S02]  /*0140*/  MOV R5, UR8 ;  /* 0x0000000800057c02 */ /* 0x000fe40008000f00 */
[----:B------:R-:W-:-:S04]  /*0150*/  LEA.HI.X.SX32 R3, R3, UR15, 0x1, P0 ;  /* 0x0000000f03037c11 */ /* 0x000fc800080f0eff */
[----:B------:R-:W2:Y:S04]  /*0160*/  LDG.E.U8 R5, desc[UR6][R4.64] ;  /* 0x0000000604057981 */ /* 0x000ea8000c1e1100 */
[----:B------:R-:W2:Y:S01]  /*0170*/  LDG.E.U8 R2, desc[UR6][R2.64] ;  /* 0x0000000602027981 */ /* 0x000ea2000c1e1100 */
[----:B------:R-:W-:-:S06]  /*0180*/  UIADD3 UR4, UPT, UPT, UR4, 0x1, URZ ;  /* 0x0000000104047890 */ /* 0x000fcc000fffe0ff */
[----:B------:R-:W-:Y:S02]  /*0190*/  ISETP.NE.AND P1, PT, R0, UR4, PT ;  /* 0x0000000400007c0c */ /* 0x000fe4000bf25270 */
[----:B--2---:R-:W-:-:S13]  /*01a0*/  ISETP.NE.AND P0, PT, R2, R5, PT ;  /* 0x000000050200720c */ /* 0x004fda0003f05270 */
[----:B------:R-:W-:Y:S05]  /*01b0*/  @P0 EXIT ;  /* 0x000000000000094d */ /* 0x000fea0003800000 */
[----:B------:R-:W-:Y:S05]  /*01c0*/  @P1 BRA `(.L_x_1) ;  /* 0xfffffffc00c81947 */ /* 0x000fea000383ffff */
.L_x_0:
[----:B------:R-:W0:Y:S01]  /*01d0*/  LDC.64 R2, c[0x0][0x390] ;  /* 0x0000e400ff027b82 */ /* 0x000e220000000a00 */
[----:B------:R-:W-:Y:S02]  /*01e0*/  IMAD.MOV.U32 R5, RZ, RZ, 0x1 ;  /* 0x00000001ff057424 */ /* 0x000fe400078e00ff */
[----:B0-----:R-:W-:-:S05]  /*01f0*/  IMAD.WIDE R2, R7, 0x4, R2 ;  /* 0x0000000407027825 */ /* 0x001fca00078e0202 */
[----:B------:R-:W-:Y:S01]  /*0200*/  STG.E desc[UR6][R2.64], R5 ;  /* 0x0000000502007986 */ /* 0x000fe2000c101906 */
[----:B------:R-:W-:Y:S05]  /*0210*/  EXIT ;  /* 0x000000000000794d */ /* 0x000fea0003800000 */
.L_x_2:
[----:B------:R-:W-:-:S00]  /*0220*/  BRA `(.L_x_2) ;  /* 0xfffffffc00fc7947 */ /* 0x000fc0000383ffff */
[----:B------:R-:W-:-:S00]  /*0230*/  NOP ;  /* 0x0000000000007918 */ /* 0x000fc00000000000 */
        /* <DEDUP_REMOVED lines=12> */
.L_x_3:


//--------------------- .nv.shared.reserved.0     --------------------------
	.section	.nv.shared.reserved.0,"aw",@nobits
	.weak		__nv_reservedSMEM_offset_0_alias
	.size		__nv_reservedSMEM_offset_0_alias, 0, 64
	.other		__nv_reservedSMEM_offset_0_alias,@"STO_CUDA_RESERVED_SHARED STV_DEFAULT"
__nv_reservedSMEM_offset_0_alias:
	.zero		0
	.zero		64


//--------------------- .nv.constant0.pattern_kernel --------------------------
	.section	.nv.constant0.pattern_kernel,"a",@progbits
	.sectionflags	@""
	.align	4
.nv.constant0.pattern_kernel:
	.zero		928


//--------------------- SYMBOLS --------------------------

	.type		.nv.reservedSmem.offset0,@object
	.size		.nv.reservedSmem.offset0,0x4
